	.headerflags	@"EF_CUDA_TEXMODE_UNIFIED EF_CUDA_64BIT_ADDRESS EF_CUDA_ACCELERATORS EF_CUDA_SM90 EF_CUDA_VIRTUAL_SM(EF_CUDA_SM90)"
	.elftype	@"ET_EXEC"


//--------------------- .nv.info                  --------------------------
	.section	.nv.info,"",@"SHT_CUDA_INFO"
	.align	4


	//----- nvinfo : EIATTR_REGCOUNT
	.align		4
        /*0000*/ 	.byte	0x04, 0x2f
        /*0002*/ 	.short	(.L_1 - .L_0)
	.align		4
.L_0:
        /*0004*/ 	.word	index@(triton_poi_fused_convolution_15)
        /*0008*/ 	.word	0x00000013


	//----- nvinfo : EIATTR_MIN_STACK_SIZE
	.align		4
.L_1:
        /*000c*/ 	.byte	0x04, 0x12
        /*000e*/ 	.short	(.L_3 - .L_2)
	.align		4
.L_2:
        /*0010*/ 	.word	index@(triton_poi_fused_convolution_15)
        /*0014*/ 	.word	0x00000000


	//----- nvinfo : EIATTR_FRAME_SIZE
	.align		4
.L_3:
        /*0018*/ 	.byte	0x04, 0x11
        /*001a*/ 	.short	(.L_5 - .L_4)
	.align		4
.L_4:
        /*001c*/ 	.word	index@(triton_poi_fused_convolution_15)
        /*0020*/ 	.word	0x00000000


	//----- nvinfo : EIATTR_MIN_STACK_SIZE
	.align		4
.L_5:
        /*0024*/ 	.byte	0x04, 0x12
        /*0026*/ 	.short	(.L_7 - .L_6)
	.align		4
.L_6:
        /*0028*/ 	.word	index@(triton_poi_fused_convolution_15)
        /*002c*/ 	.word	0x00000000
.L_7:


//--------------------- .nv.info.triton_poi_fused_convolution_15 --------------------------
	.section	.nv.info.triton_poi_fused_convolution_15,"",@"SHT_CUDA_INFO"
	.sectionflags	@""
	.align	4


	//----- nvinfo : EIATTR_CUDA_API_VERSION
	.align		4
        /*0000*/ 	.byte	0x04, 0x37
        /*0002*/ 	.short	(.L_9 - .L_8)
.L_8:
        /*0004*/ 	.word	0x0000007c


	//----- nvinfo : EIATTR_KPARAM_INFO
	.align		4
.L_9:
        /*0008*/ 	.byte	0x04, 0x17
        /*000a*/ 	.short	(.L_11 - .L_10)
.L_10:
        /*000c*/ 	.word	0x00000000
        /*0010*/ 	.short	0x0004
        /*0012*/ 	.short	0x001c
        /*0014*/ 	.byte	0x00, 0xf0, 0x11, 0x00


	//----- nvinfo : EIATTR_KPARAM_INFO
	.align		4
.L_11:
        /*0018*/ 	.byte	0x04, 0x17
        /*001a*/ 	.short	(.L_13 - .L_12)
.L_12:
        /*001c*/ 	.word	0x00000000
        /*0020*/ 	.short	0x0003
        /*0022*/ 	.short	0x0018
        /*0024*/ 	.byte	0x00, 0xf0, 0x11, 0x00


	//----- nvinfo : EIATTR_KPARAM_INFO
	.align		4
.L_13:
        /*0028*/ 	.byte	0x04, 0x17
        /*002a*/ 	.short	(.L_15 - .L_14)
.L_14:
        /*002c*/ 	.word	0x00000000
        /*0030*/ 	.short	0x0002
        /*0032*/ 	.short	0x0010
        /*0034*/ 	.byte	0x00, 0xf4, 0x21, 0x00


	//----- nvinfo : EIATTR_KPARAM_INFO
	.align		4
.L_15:
        /*0038*/ 	.byte	0x04, 0x17
        /*003a*/ 	.short	(.L_17 - .L_16)
.L_16:
        /*003c*/ 	.word	0x00000000
        /*0040*/ 	.short	0x0001
        /*0042*/ 	.short	0x0008
        /*0044*/ 	.byte	0x00, 0xf4, 0x21, 0x00


	//----- nvinfo : EIATTR_KPARAM_INFO
	.align		4
.L_17:
        /*0048*/ 	.byte	0x04, 0x17
        /*004a*/ 	.short	(.L_19 - .L_18)
.L_18:
        /*004c*/ 	.word	0x00000000
        /*0050*/ 	.short	0x0000
        /*0052*/ 	.short	0x0000
        /*0054*/ 	.byte	0x00, 0xf4, 0x21, 0x00


	//----- nvinfo : EIATTR_SPARSE_MMA_MASK
	.align		4
.L_19:
        /*0058*/ 	.byte	0x03, 0x50
        /*005a*/ 	.short	0x0000


	//----- nvinfo : EIATTR_MAXREG_COUNT
	.align		4
        /*005c*/ 	.byte	0x03, 0x1b
        /*005e*/ 	.short	0x00ff


	//----- nvinfo : EIATTR_EXIT_INSTR_OFFSETS
	.align		4
        /*0060*/ 	.byte	0x04, 0x1c
        /*0062*/ 	.short	(.L_21 - .L_20)


	//   ....[0]....
.L_20:
        /*0064*/ 	.word	0x00000370


	//   ....[1]....
        /*0068*/ 	.word	0x000003e0


	//----- nvinfo : EIATTR_REQNTID
	.align		4
.L_21:
        /*006c*/ 	.byte	0x04, 0x10
        /*006e*/ 	.short	(.L_23 - .L_22)
.L_22:
        /*0070*/ 	.word	0x00000080
        /*0074*/ 	.word	0x00000001
        /*0078*/ 	.word	0x00000001


	//----- nvinfo : EIATTR_CBANK_PARAM_SIZE
	.align		4
.L_23:
        /*007c*/ 	.byte	0x03, 0x19
        /*007e*/ 	.short	0x0020


	//----- nvinfo : EIATTR_PARAM_CBANK
	.align		4
        /*0080*/ 	.byte	0x04, 0x0a
        /*0082*/ 	.short	(.L_25 - .L_24)
	.align		4
.L_24:
        /*0084*/ 	.word	index@(.nv.constant0.triton_poi_fused_convolution_15)
        /*0088*/ 	.short	0x0210
        /*008a*/ 	.short	0x0020


	//----- nvinfo : EIATTR_SW_WAR
	.align		4
.L_25:
        /*008c*/ 	.byte	0x04, 0x36
        /*008e*/ 	.short	(.L_27 - .L_26)
.L_26:
        /*0090*/ 	.word	0x00000008
.L_27:


//--------------------- .nv.callgraph             --------------------------
	.section	.nv.callgraph,"",@"SHT_CUDA_CALLGRAPH"
	.align	4
	.sectionentsize	8
	.align		4
        /*0000*/ 	.word	0x00000000
	.align		4
        /*0004*/ 	.word	0xffffffff
	.align		4
        /*0008*/ 	.word	0x00000000
	.align		4
        /*000c*/ 	.word	0xfffffffe
	.align		4
        /*0010*/ 	.word	0x00000000
	.align		4
        /*0014*/ 	.word	0xfffffffd
	.align		4
        /*0018*/ 	.word	0x00000000
	.align		4
        /*001c*/ 	.word	0xfffffffc


//--------------------- .text.triton_poi_fused_convolution_15 --------------------------
	.section	.text.triton_poi_fused_convolution_15,"ax",@progbits
	.sectionflags	@"SHF_BARRIERS=1"
	.align	128
        .global         triton_poi_fused_convolution_15
        .type           triton_poi_fused_convolution_15,@function
        .size           triton_poi_fused_convolution_15,(.L_x_1 - triton_poi_fused_convolution_15)
        .other          triton_poi_fused_convolution_15,@"STO_CUDA_ENTRY STV_DEFAULT"
triton_poi_fused_convolution_15:
.text.triton_poi_fused_convolution_15:
[----:B------:R-:W0:Y:S02]  /*0000*/  LDC R1, c[0x0][0x28] ;  /* 0x00000a00ff017b82 */ /* 0x000e240000000800 */
[----:B------:R-:W1:Y:S01]  /*0010*/  S2R R0, SR_TID.X ;  /* 0x0000000000007919 */ /* 0x000e620000002100 */
[----:B------:R-:W2:Y:S01]  /*0020*/  S2UR UR4, SR_CTAID.Y ;  /* 0x00000000000479c3 */ /* 0x000ea20000002600 */
[----:B------:R-:W-:Y:S01]  /*0030*/  ULDC.64 UR8, c[0x0][0x208] ;  /* 0x0000820000087ab9 */ /* 0x000fe20000000a00 */
[----:B------:R-:W3:Y:S06]  /*0040*/  S2R R11, SR_CTAID.X ;  /* 0x00000000000b7919 */ /* 0x000eec0000002500 */
[----:B------:R-:W4:Y:S08]  /*0050*/  LDC.64 R4, c[0x0][0x210] ;  /* 0x00008400ff047b82 */ /* 0x000f300000000a00 */
[----:B------:R-:W5:Y:S01]  /*0060*/  LDC.64 R2, c[0x0][0x218] ;  /* 0x00008600ff027b82 */ /* 0x000f620000000a00 */
[----:B--2---:R-:W-:Y:S01]  /*0070*/  USHF.L.U32 UR4, UR4, 0x2, URZ ;  /* 0x0000000204047899 */ /* 0x004fe2000800063f */
[----:B-1----:R-:W-:-:S02]  /*0080*/  LOP3.LUT R10, R0, 0x1, RZ, 0xc0, !PT ;  /* 0x00000001000a7812 */ /* 0x002fc400078ec0ff */
[----:B------:R-:W-:-:S03]  /*0090*/  SHF.R.U32.HI R12, RZ, 0x1, R0 ;  /* 0x00000001ff0c7819 */ /* 0x000fc60000011600 */
[----:B------:R-:W-:Y:S01]  /*00a0*/  LEA R6, R10, UR4, 0x1 ;  /* 0x000000040a067c11 */ /* 0x000fe2000f8e08ff */
[----:B---3--:R-:W-:Y:S01]  /*00b0*/  IMAD.SHL.U32 R11, R11, 0x40, RZ ;  /* 0x000000400b0b7824 */ /* 0x008fe200078e00ff */
[----:B------:R-:W-:Y:S02]  /*00c0*/  SGXT.U32 R12, R12, 0x6 ;  /* 0x000000060c0c781a */ /* 0x000fe40000000000 */
[C---:B------:R-:W-:Y:S01]  /*00d0*/  ISETP.GE.AND P1, PT, R6.reuse, 0x98, PT ;  /* 0x000000980600780c */ /* 0x040fe20003f26270 */
[----:B------:R-:W-:-:S05]  /*00e0*/  IMAD.HI R7, R6, 0x6bca1af3, RZ ;  /* 0x6bca1af306077827 */ /* 0x000fca00078e02ff */
[----:B------:R-:W-:-:S04]  /*00f0*/  SHF.R.U32.HI R8, RZ, 0x1f, R7 ;  /* 0x0000001fff087819 */ /* 0x000fc80000011607 */
[----:B------:R-:W-:Y:S02]  /*0100*/  LEA.HI.SX32 R9, R7, R8, 0x1c ;  /* 0x0000000807097211 */ /* 0x000fe400078fe2ff */
[----:B------:R-:W-:-:S03]  /*0110*/  LOP3.LUT R7, R11, R12, RZ, 0xfc, !PT ;  /* 0x0000000c0b077212 */ /* 0x000fc600078efcff */
[----:B------:R-:W-:Y:S01]  /*0120*/  IMAD R8, R9, -0x26, R6 ;  /* 0xffffffda09087824 */ /* 0x000fe200078e0206 */
[----:B------:R-:W-:-:S03]  /*0130*/  ISETP.GE.AND P0, PT, R7, 0x40, PT ;  /* 0x000000400700780c */ /* 0x000fc60003f06270 */
[----:B------:R-:W-:Y:S01]  /*0140*/  IMAD R14, R7, 0x26, R8 ;  /* 0x00000026070e7824 */ /* 0x000fe200078e0208 */
[----:B------:R-:W-:-:S03]  /*0150*/  ISETP.LT.AND P0, PT, R6, 0x98, !P0 ;  /* 0x000000980600780c */ /* 0x000fc60004701270 */
[----:B------:R-:W-:Y:S02]  /*0160*/  IMAD R7, R9, 0x980, R14 ;  /* 0x0000098009077824 */ /* 0x000fe400078e020e */
[----:B-----5:R-:W-:Y:S01]  /*0170*/  IMAD.WIDE R8, R8, 0x4, R2 ;  /* 0x0000000408087825 */ /* 0x020fe200078e0202 */
[----:B------:R-:W-:-:S03]  /*0180*/  CS2R R2, SRZ ;  /* 0x0000000000027805 */ /* 0x000fc6000001ff00 */
[----:B----4-:R-:W-:Y:S01]  /*0190*/  IMAD.WIDE R6, R7, 0x4, R4 ;  /* 0x0000000407067825 */ /* 0x010fe200078e0204 */
[----:B------:R-:W-:-:S04]  /*01a0*/  CS2R R4, SRZ ;  /* 0x0000000000047805 */ /* 0x000fc8000001ff00 */
[----:B------:R1:W2:Y:S04]  /*01b0*/  @P0 LDG.E.EL.64 R2, desc[UR8][R6.64] ;  /* 0x0000000806020981 */ /* 0x0002a8000c2e1b00 */
[----:B------:R-:W2:Y:S01]  /*01c0*/  @!P1 LDG.E.EL.64 R4, desc[UR8][R8.64] ;  /* 0x0000000808049981 */ /* 0x000ea2000c2e1b00 */
[----:B------:R-:W3:Y:S01]  /*01d0*/  S2UR UR6, SR_CgaCtaId ;  /* 0x00000000000679c3 */ /* 0x000ee20000008800 */
[----:B------:R-:W-:Y:S01]  /*01e0*/  UMOV UR5, 0x400 ;  /* 0x0000040000057882 */ /* 0x000fe20000000000 */
[----:B------:R-:W-:-:S05]  /*01f0*/  IMAD.SHL.U32 R13, R10, 0x80, RZ ;  /* 0x000000800a0d7824 */ /* 0x000fca00078e00ff */
[----:B------:R-:W-:Y:S01]  /*0200*/  LOP3.LUT R12, R13, R12, RZ, 0xfc, !PT ;  /* 0x0000000c0d0c7212 */ /* 0x000fe200078efcff */
[----:B------:R-:W-:Y:S01]  /*0210*/  IMAD.SHL.U32 R14, R0, 0x2, RZ ;  /* 0x00000002000e7824 */ /* 0x000fe200078e00ff */
[----:B---3--:R-:W-:-:S06]  /*0220*/  UPRMT UR5, UR6, 0x654, UR5 ;  /* 0x0000065406057896 */ /* 0x008fcc0008000005 */
[----:B------:R-:W-:Y:S02]  /*0230*/  LEA R15, R10, UR5, 0x3 ;  /* 0x000000050a0f7c11 */ /* 0x000fe4000f8e18ff */
[----:B------:R-:W-:-:S03]  /*0240*/  LEA.HI R13, R13, UR5, RZ, 0x1c ;  /* 0x000000050d0d7c11 */ /* 0x000fc6000f8fe0ff */
[C---:B------:R-:W-:Y:S02]  /*0250*/  IMAD R15, R12.reuse, 0x4, R15 ;  /* 0x000000040c0f7824 */ /* 0x040fe400078e020f */
[----:B------:R-:W-:Y:S01]  /*0260*/  IMAD R12, R12, 0x4, R13 ;  /* 0x000000040c0c7824 */ /* 0x000fe200078e020d */
[----:B------:R-:W-:Y:S02]  /*0270*/  SHF.R.U32.HI R16, RZ, 0x5, R0 ;  /* 0x00000005ff107819 */ /* 0x000fe40000011600 */
[----:B------:R-:W-:Y:S02]  /*0280*/  LOP3.LUT R11, R11, 0x3e, R14, 0xf8, !PT ;  /* 0x0000003e0b0b7812 */ /* 0x000fe400078ef80e */
[----:B-1----:R-:W-:Y:S02]  /*0290*/  SGXT.U32 R6, R16, 0x2 ;  /* 0x000000021006781a */ /* 0x002fe40000000000 */
[----:B------:R-:W-:Y:S02]  /*02a0*/  ISETP.GE.AND P0, PT, R11, 0x40, PT ;  /* 0x000000400b00780c */ /* 0x000fe40003f06270 */
[----:B------:R-:W-:-:S02]  /*02b0*/  LOP3.LUT R6, R6, UR4, RZ, 0xfc, !PT ;  /* 0x0000000406067c12 */ /* 0x000fc4000f8efcff */
[----:B------:R-:W-:Y:S02]  /*02c0*/  SHF.R.U32.HI R7, RZ, 0x3, R0 ;  /* 0x00000003ff077819 */ /* 0x000fe40000011600 */
[----:B------:R-:W-:Y:S01]  /*02d0*/  ISETP.LT.AND P0, PT, R6, 0x98, !P0 ;  /* 0x000000980600780c */ /* 0x000fe20004701270 */
[----:B------:R-:W-:Y:S01]  /*02e0*/  IMAD.SHL.U32 R0, R0, 0x8, RZ ;  /* 0x0000000800007824 */ /* 0x000fe200078e00ff */
[----:B------:R-:W-:-:S04]  /*02f0*/  LOP3.LUT R7, R7, 0xc, RZ, 0xc0, !PT ;  /* 0x0000000c07077812 */ /* 0x000fc800078ec0ff */
[----:B------:R-:W-:-:S04]  /*0300*/  LOP3.LUT R0, R0, 0x3f8, RZ, 0xc0, !PT ;  /* 0x000003f800007812 */ /* 0x000fc800078ec0ff */
[----:B------:R-:W-:Y:S01]  /*0310*/  IADD3 R0, R0, UR5, R7 ;  /* 0x0000000500007c10 */ /* 0x000fe2000fffe007 */
[----:B--2---:R-:W-:Y:S01]  /*0320*/  FADD R2, R4, R2 ;  /* 0x0000000204027221 */ /* 0x004fe20000000000 */
[----:B------:R-:W-:-:S04]  /*0330*/  FADD R3, R5, R3 ;  /* 0x0000000305037221 */ /* 0x000fc80000000000 */
[----:B------:R1:W-:Y:S04]  /*0340*/  STS [R15], R2 ;  /* 0x000000020f007388 */ /* 0x0003e80000000800 */
[----:B------:R1:W-:Y:S01]  /*0350*/  STS [R12+0x104], R3 ;  /* 0x000104030c007388 */ /* 0x0003e20000000800 */
[----:B------:R-:W-:Y:S06]  /*0360*/  BAR.SYNC.DEFER_BLOCKING 0x0 ;  /* 0x0000000000007b1d */ /* 0x000fec0000010000 */
[----:B-1----:R-:W-:Y:S05]  /*0370*/  @!P0 EXIT ;  /* 0x000000000000894d */ /* 0x002fea0003800000 */
[----:B------:R-:W-:Y:S01]  /*0380*/  LDS R4, [R0] ;  /* 0x0000000000047984 */ /* 0x000fe20000000800 */
[----:B------:R-:W0:Y:S01]  /*0390*/  LDC.64 R2, c[0x0][0x220] ;  /* 0x00008800ff027b82 */ /* 0x000e220000000a00 */
[----:B------:R-:W-:Y:S02]  /*03a0*/  IMAD R11, R6, 0x40, R11 ;  /* 0x00000040060b7824 */ /* 0x000fe400078e020b */
[----:B------:R-:W1:Y:S02]  /*03b0*/  LDS R5, [R0+0x4] ;  /* 0x0000040000057984 */ /* 0x000e640000000800 */
[----:B0-----:R-:W-:-:S05]  /*03c0*/  IMAD.WIDE R2, R11, 0x4, R2 ;  /* 0x000000040b027825 */ /* 0x001fca00078e0202 */
[----:B-1----:R-:W-:Y:S01]  /*03d0*/  STG.E.64 desc[UR8][R2.64], R4 ;  /* 0x0000000402007986 */ /* 0x002fe2000c101b08 */
[----:B------:R-:W-:Y:S05]  /*03e0*/  EXIT ;  /* 0x000000000000794d */ /* 0x000fea0003800000 */
.L_x_0:
[----:B------:R-:W-:-:S00]  /*03f0*/  BRA `(.L_x_0) ;  /* 0xfffffffc00fc7947 */ /* 0x000fc0000383ffff */
[----:B------:R-:W-:-:S00]  /*0400*/  NOP ;  /* 0x0000000000007918 */ /* 0x000fc00000000000 */
[----:B------:R-:W-:-:S00]  /*0410*/  NOP ;  /* 0x0000000000007918 */ /* 0x000fc00000000000 */
[----:B------:R-:W-:-:S00]  /*0420*/  NOP ;  /* 0x0000000000007918 */ /* 0x000fc00000000000 */
[----:B------:R-:W-:-:S00]  /*0430*/  NOP ;  /* 0x0000000000007918 */ /* 0x000fc00000000000 */
[----:B------:R-:W-:-:S00]  /*0440*/  NOP ;  /* 0x0000000000007918 */ /* 0x000fc00000000000 */
[----:B------:R-:W-:-:S00]  /*0450*/  NOP ;  /* 0x0000000000007918 */ /* 0x000fc00000000000 */
[----:B------:R-:W-:-:S00]  /*0460*/  NOP ;  /* 0x0000000000007918 */ /* 0x000fc00000000000 */
[----:B------:R-:W-:-:S00]  /*0470*/  NOP ;  /* 0x0000000000007918 */ /* 0x000fc00000000000 */
.L_x_1:


//--------------------- .nv.shared.triton_poi_fused_convolution_15 --------------------------
	.section	.nv.shared.triton_poi_fused_convolution_15,"aw",@nobits
	.sectionflags	@""
	.align	16
	.zero		1024


//--------------------- .nv.constant0.triton_poi_fused_convolution_15 --------------------------
	.section	.nv.constant0.triton_poi_fused_convolution_15,"a",@progbits
	.sectionflags	@""
	.align	4
.nv.constant0.triton_poi_fused_convolution_15:
	.zero		560
